//
// Generated by NVIDIA NVVM Compiler
//
// Compiler Build ID: CL-36424714
// Cuda compilation tools, release 13.0, V13.0.88
// Based on NVVM 20.0.0
//

.version 9.0
.target sm_100
.address_size 64


.entry _Z17dElementwiseScalePdPKdm(
	.param .u64 .ptr .align 1 _Z17dElementwiseScalePdPKdm_param_0,
	.param .u64 .ptr .align 1 _Z17dElementwiseScalePdPKdm_param_1,
	.param .u64 _Z17dElementwiseScalePdPKdm_param_2
)
{
	.reg .pred 	%p<2>;
	.reg .b32 	%r<5>;
	.reg .b64 	%rd<10>;
	.reg .b64 	%fd<4>;

	ld.param.u64 	%rd2, [_Z17dElementwiseScalePdPKdm_param_0];
	ld.param.u64 	%rd3, [_Z17dElementwiseScalePdPKdm_param_1];
	ld.param.u64 	%rd4, [_Z17dElementwiseScalePdPKdm_param_2];
	mov.u32 	%r1, %ctaid.x;
	mov.u32 	%r2, %ntid.x;
	mov.u32 	%r3, %tid.x;
	mad.lo.s32 	%r4, %r1, %r2, %r3;
	cvt.u64.u32 	%rd1, %r4;
	setp.le.u64 	%p1, %rd4, %rd1;
	@%p1 bra 	$L__BB0_2;
	cvta.to.global.u64 	%rd5, %rd3;
	cvta.to.global.u64 	%rd6, %rd2;
	shl.b64 	%rd7, %rd1, 3;
	add.s64 	%rd8, %rd5, %rd7;
	ld.global.f64 	%fd1, [%rd8];
	add.s64 	%rd9, %rd6, %rd7;
	ld.global.f64 	%fd2, [%rd9];
	mul.f64 	%fd3, %fd1, %fd2;
	st.global.f64 	[%rd9], %fd3;
$L__BB0_2:
	ret;

}
.entry _Z17sElementwiseScalePfPKfm(
	.param .u64 .ptr .align 1 _Z17sElementwiseScalePfPKfm_param_0,
	.param .u64 .ptr .align 1 _Z17sElementwiseScalePfPKfm_param_1,
	.param .u64 _Z17sElementwiseScalePfPKfm_param_2
)
{
	.reg .pred 	%p<2>;
	.reg .b32 	%r<5>;
	.reg .b32 	%f<4>;
	.reg .b64 	%rd<10>;

	ld.param.u64 	%rd2, [_Z17sElementwiseScalePfPKfm_param_0];
	ld.param.u64 	%rd3, [_Z17sElementwiseScalePfPKfm_param_1];
	ld.param.u64 	%rd4, [_Z17sElementwiseScalePfPKfm_param_2];
	mov.u32 	%r1, %ctaid.x;
	mov.u32 	%r2, %ntid.x;
	mov.u32 	%r3, %tid.x;
	mad.lo.s32 	%r4, %r1, %r2, %r3;
	cvt.u64.u32 	%rd1, %r4;
	setp.le.u64 	%p1, %rd4, %rd1;
	@%p1 bra 	$L__BB1_2;
	cvta.to.global.u64 	%rd5, %rd3;
	cvta.to.global.u64 	%rd6, %rd2;
	shl.b64 	%rd7, %rd1, 2;
	add.s64 	%rd8, %rd5, %rd7;
	ld.global.f32 	%f1, [%rd8];
	add.s64 	%rd9, %rd6, %rd7;
	ld.global.f32 	%f2, [%rd9];
	mul.f32 	%f3, %f1, %f2;
	st.global.f32 	[%rd9], %f3;
$L__BB1_2:
	ret;

}


// ===== COMPILED SASS (sm_100) =====

	.target	sm_100

	.elftype	@"ET_EXEC"


//--------------------- .note.nv.tkinfo           --------------------------
	.section	.note.nv.tkinfo,"",@"SHT_NOTE"
	.sectionflags	@"SHF_NOTE_NV_TKINFO"
	.tkinfo
        /*0018*/ 	.word	0x00000002
        /*0030*/ 	.string	""
        /*0030*/ 	.string	"ptxas"
        /*0030*/ 	.string	"Cuda compilation tools, release 13.0, V13.0.88"
        /*0030*/ 	.string	"Build cuda_13.0.r13.0/compiler.36424714_0"
        /*0030*/ 	.string	"-arch sm_100 -m 64 "



//--------------------- .note.nv.cuinfo           --------------------------
	.section	.note.nv.cuinfo,"",@"SHT_NOTE"
	.sectionflags	@"SHF_NOTE_NV_CUINFO"
        /*0018*/ 	.short	0x0002
        /*001a*/ 	.short	0x0064
        /*001c*/ 	.short	0x0082
	.zero		2


//--------------------- .nv.info                  --------------------------
	.section	.nv.info,"",@"SHT_CUDA_INFO"
	.align	4


	//----- nvinfo : EIATTR_REGCOUNT
	.align		4
        /*0000*/ 	.byte	0x04, 0x2f
        /*0002*/ 	.short	(.L_1 - .L_0)
	.align		4
.L_0:
        /*0004*/ 	.word	index@(_Z17dElementwiseScalePdPKdm)
        /*0008*/ 	.word	0x0000000c


	//----- nvinfo : EIATTR_FRAME_SIZE
	.align		4
.L_1:
        /*000c*/ 	.byte	0x04, 0x11
        /*000e*/ 	.short	(.L_3 - .L_2)
	.align		4
.L_2:
        /*0010*/ 	.word	index@(_Z17dElementwiseScalePdPKdm)
        /*0014*/ 	.word	0x00000000


	//----- nvinfo : EIATTR_REGCOUNT
	.align		4
.L_3:
        /*0018*/ 	.byte	0x04, 0x2f
        /*001a*/ 	.short	(.L_5 - .L_4)
	.align		4
.L_4:
        /*001c*/ 	.word	index@(_Z17sElementwiseScalePfPKfm)
        /*0020*/ 	.word	0x0000000a


	//----- nvinfo : EIATTR_FRAME_SIZE
	.align		4
.L_5:
        /*0024*/ 	.byte	0x04, 0x11
        /*0026*/ 	.short	(.L_7 - .L_6)
	.align		4
.L_6:
        /*0028*/ 	.word	index@(_Z17sElementwiseScalePfPKfm)
        /*002c*/ 	.word	0x00000000


	//----- nvinfo : EIATTR_MIN_STACK_SIZE
	.align		4
.L_7:
        /*0030*/ 	.byte	0x04, 0x12
        /*0032*/ 	.short	(.L_9 - .L_8)
	.align		4
.L_8:
        /*0034*/ 	.word	index@(_Z17sElementwiseScalePfPKfm)
        /*0038*/ 	.word	0x00000000


	//----- nvinfo : EIATTR_MIN_STACK_SIZE
	.align		4
.L_9:
        /*003c*/ 	.byte	0x04, 0x12
        /*003e*/ 	.short	(.L_11 - .L_10)
	.align		4
.L_10:
        /*0040*/ 	.word	index@(_Z17dElementwiseScalePdPKdm)
        /*0044*/ 	.word	0x00000000
.L_11:


//--------------------- .nv.compat                --------------------------
	.section	.nv.compat,"",@"SHT_CUDA_COMPAT_INFO"
	.align	4
        /*0000*/ 	.byte	0x02, 0x09, 0x00, 0x00, 0x02, 0x02, 0x01, 0x00, 0x02, 0x05, 0x05, 0x00, 0x03, 0x07, 0x01, 0x01
        /*0010*/ 	.byte	0x02, 0x03, 0x00, 0x00, 0x02, 0x06, 0x01, 0x00, 0x04, 0x0b, 0x08, 0x00, 0x01, 0x00, 0x00, 0x00
        /*0020*/ 	.byte	0x00, 0x00, 0x00, 0x00


//--------------------- .nv.info._Z17sElementwiseScalePfPKfm --------------------------
	.section	.nv.info._Z17sElementwiseScalePfPKfm,"",@"SHT_CUDA_INFO"
	.sectionflags	@""
	.align	4


	//----- nvinfo : EIATTR_CUDA_API_VERSION
	.align		4
        /*0000*/ 	.byte	0x04, 0x37
        /*0002*/ 	.short	(.L_13 - .L_12)
.L_12:
        /*0004*/ 	.word	0x00000082


	//----- nvinfo : EIATTR_KPARAM_INFO
	.align		4
.L_13:
        /*0008*/ 	.byte	0x04, 0x17
        /*000a*/ 	.short	(.L_15 - .L_14)
.L_14:
        /*000c*/ 	.word	0x00000000
        /*0010*/ 	.short	0x0002
        /*0012*/ 	.short	0x0010
        /*0014*/ 	.byte	0x00, 0xf0, 0x21, 0x00


	//----- nvinfo : EIATTR_KPARAM_INFO
	.align		4
.L_15:
        /*0018*/ 	.byte	0x04, 0x17
        /*001a*/ 	.short	(.L_17 - .L_16)
.L_16:
        /*001c*/ 	.word	0x00000000
        /*0020*/ 	.short	0x0001
        /*0022*/ 	.short	0x0008
        /*0024*/ 	.byte	0x00, 0xf5, 0x21, 0x00


	//----- nvinfo : EIATTR_KPARAM_INFO
	.align		4
.L_17:
        /*0028*/ 	.byte	0x04, 0x17
        /*002a*/ 	.short	(.L_19 - .L_18)
.L_18:
        /*002c*/ 	.word	0x00000000
        /*0030*/ 	.short	0x0000
        /*0032*/ 	.short	0x0000
        /*0034*/ 	.byte	0x00, 0xf5, 0x21, 0x00


	//----- nvinfo : EIATTR_SPARSE_MMA_MASK
	.align		4
.L_19:
        /*0038*/ 	.byte	0x03, 0x50
        /*003a*/ 	.short	0x0000


	//----- nvinfo : EIATTR_MAXREG_COUNT
	.align		4
        /*003c*/ 	.byte	0x03, 0x1b
        /*003e*/ 	.short	0x00ff


	//----- nvinfo : EIATTR_MERCURY_ISA_VERSION
	.align		4
        /*0040*/ 	.byte	0x03, 0x5f
        /*0042*/ 	.short	0x0101


	//----- nvinfo : EIATTR_VRC_CTA_INIT_COUNT
	.align		4
        /*0044*/ 	.byte	0x02, 0x4a
	.zero		1
	.zero		1


	//----- nvinfo : EIATTR_EXIT_INSTR_OFFSETS
	.align		4
        /*0048*/ 	.byte	0x04, 0x1c
        /*004a*/ 	.short	(.L_21 - .L_20)


	//   ....[0]....
.L_20:
        /*004c*/ 	.word	0x00000080


	//   ....[1]....
        /*0050*/ 	.word	0x00000150


	//----- nvinfo : EIATTR_CBANK_PARAM_SIZE
	.align		4
.L_21:
        /*0054*/ 	.byte	0x03, 0x19
        /*0056*/ 	.short	0x0018


	//----- nvinfo : EIATTR_PARAM_CBANK
	.align		4
        /*0058*/ 	.byte	0x04, 0x0a
        /*005a*/ 	.short	(.L_23 - .L_22)
	.align		4
.L_22:
        /*005c*/ 	.word	index@(.nv.constant0._Z17sElementwiseScalePfPKfm)
        /*0060*/ 	.short	0x0380
        /*0062*/ 	.short	0x0018


	//----- nvinfo : EIATTR_SW_WAR
	.align		4
.L_23:
        /*0064*/ 	.byte	0x04, 0x36
        /*0066*/ 	.short	(.L_25 - .L_24)
.L_24:
        /*0068*/ 	.word	0x00000008
.L_25:


//--------------------- .nv.info._Z17dElementwiseScalePdPKdm --------------------------
	.section	.nv.info._Z17dElementwiseScalePdPKdm,"",@"SHT_CUDA_INFO"
	.sectionflags	@""
	.align	4


	//----- nvinfo : EIATTR_CUDA_API_VERSION
	.align		4
        /*0000*/ 	.byte	0x04, 0x37
        /*0002*/ 	.short	(.L_27 - .L_26)
.L_26:
        /*0004*/ 	.word	0x00000082


	//----- nvinfo : EIATTR_KPARAM_INFO
	.align		4
.L_27:
        /*0008*/ 	.byte	0x04, 0x17
        /*000a*/ 	.short	(.L_29 - .L_28)
.L_28:
        /*000c*/ 	.word	0x00000000
        /*0010*/ 	.short	0x0002
        /*0012*/ 	.short	0x0010
        /*0014*/ 	.byte	0x00, 0xf0, 0x21, 0x00


	//----- nvinfo : EIATTR_KPARAM_INFO
	.align		4
.L_29:
        /*0018*/ 	.byte	0x04, 0x17
        /*001a*/ 	.short	(.L_31 - .L_30)
.L_30:
        /*001c*/ 	.word	0x00000000
        /*0020*/ 	.short	0x0001
        /*0022*/ 	.short	0x0008
        /*0024*/ 	.byte	0x00, 0xf5, 0x21, 0x00


	//----- nvinfo : EIATTR_KPARAM_INFO
	.align		4
.L_31:
        /*0028*/ 	.byte	0x04, 0x17
        /*002a*/ 	.short	(.L_33 - .L_32)
.L_32:
        /*002c*/ 	.word	0x00000000
        /*0030*/ 	.short	0x0000
        /*0032*/ 	.short	0x0000
        /*0034*/ 	.byte	0x00, 0xf5, 0x21, 0x00


	//----- nvinfo : EIATTR_SPARSE_MMA_MASK
	.align		4
.L_33:
        /*0038*/ 	.byte	0x03, 0x50
        /*003a*/ 	.short	0x0000


	//----- nvinfo : EIATTR_MAXREG_COUNT
	.align		4
        /*003c*/ 	.byte	0x03, 0x1b
        /*003e*/ 	.short	0x00ff


	//----- nvinfo : EIATTR_MERCURY_ISA_VERSION
	.align		4
        /*0040*/ 	.byte	0x03, 0x5f
        /*0042*/ 	.short	0x0101


	//----- nvinfo : EIATTR_VRC_CTA_INIT_COUNT
	.align		4
        /*0044*/ 	.byte	0x02, 0x4a
	.zero		1
	.zero		1


	//----- nvinfo : EIATTR_EXIT_INSTR_OFFSETS
	.align		4
        /*0048*/ 	.byte	0x04, 0x1c
        /*004a*/ 	.short	(.L_35 - .L_34)


	//   ....[0]....
.L_34:
        /*004c*/ 	.word	0x00000080


	//   ....[1]....
        /*0050*/ 	.word	0x00000150


	//----- nvinfo : EIATTR_CBANK_PARAM_SIZE
	.align		4
.L_35:
        /*0054*/ 	.byte	0x03, 0x19
        /*0056*/ 	.short	0x0018


	//----- nvinfo : EIATTR_PARAM_CBANK
	.align		4
        /*0058*/ 	.byte	0x04, 0x0a
        /*005a*/ 	.short	(.L_37 - .L_36)
	.align		4
.L_36:
        /*005c*/ 	.word	index@(.nv.constant0._Z17dElementwiseScalePdPKdm)
        /*0060*/ 	.short	0x0380
        /*0062*/ 	.short	0x0018


	//----- nvinfo : EIATTR_SW_WAR
	.align		4
.L_37:
        /*0064*/ 	.byte	0x04, 0x36
        /*0066*/ 	.short	(.L_39 - .L_38)
.L_38:
        /*0068*/ 	.word	0x00000008
.L_39:


//--------------------- .nv.callgraph             --------------------------
	.section	.nv.callgraph,"",@"SHT_CUDA_CALLGRAPH"
	.align	4
	.sectionentsize	8
	.align		4
        /*0000*/ 	.word	0x00000000
	.align		4
        /*0004*/ 	.word	0xffffffff
	.align		4
        /*0008*/ 	.word	0x00000000
	.align		4
        /*000c*/ 	.word	0xfffffffe
	.align		4
        /*0010*/ 	.word	0x00000000
	.align		4
        /*0014*/ 	.word	0xfffffffd
	.align		4
        /*0018*/ 	.word	0x00000000
	.align		4
        /*001c*/ 	.word	0xfffffffc


//--------------------- .text._Z17sElementwiseScalePfPKfm --------------------------
	.section	.text._Z17sElementwiseScalePfPKfm,"ax",@progbits
	.align	128
.text._Z17sElementwiseScalePfPKfm:
        .type           _Z17sElementwiseScalePfPKfm,@function
        .size           _Z17sElementwiseScalePfPKfm,(.L_x_2 - _Z17sElementwiseScalePfPKfm)
        .other          _Z17sElementwiseScalePfPKfm,@"STO_CUDA_ENTRY STV_DEFAULT"
_Z17sElementwiseScalePfPKfm:
[----:B------:R-:W-:Y:S01]  /*0000*/  LDC R1, c[0x0][0x37c] ;  /* 0x0000df00ff017b82 */ /* 0x000fe20000000800 */
[----:B------:R-:W0:Y:S07]  /*0010*/  S2R R3, SR_TID.X ;  /* 0x0000000000037919 */ /* 0x000e2e0000002100 */
[----:B------:R-:W0:Y:S01]  /*0020*/  S2UR UR4, SR_CTAID.X ;  /* 0x00000000000479c3 */ /* 0x000e220000002500 */
[----:B------:R-:W1:Y:S07]  /*0030*/  LDCU.64 UR6, c[0x0][0x390] ;  /* 0x00007200ff0677ac */ /* 0x000e6e0008000a00 */
[----:B------:R-:W0:Y:S02]  /*0040*/  LDC R0, c[0x0][0x360] ;  /* 0x0000d800ff007b82 */ /* 0x000e240000000800 */
[----:B0-----:R-:W-:-:S05]  /*0050*/  IMAD R0, R0, UR4, R3 ;  /* 0x0000000400007c24 */ /* 0x001fca000f8e0203 */
[----:B-1----:R-:W-:-:S04]  /*0060*/  ISETP.GE.U32.AND P0, PT, R0, UR6, PT ;  /* 0x0000000600007c0c */ /* 0x002fc8000bf06070 */
[----:B------:R-:W-:-:S13]  /*0070*/  ISETP.GE.U32.AND.EX P0, PT, RZ, UR7, PT, P0 ;  /* 0x00000007ff007c0c */ /* 0x000fda000bf06100 */
[----:B------:R-:W-:Y:S05]  /*0080*/  @P0 EXIT ;  /* 0x000000000000094d */ /* 0x000fea0003800000 */
[----:B------:R-:W0:Y:S01]  /*0090*/  LDCU.128 UR8, c[0x0][0x380] ;  /* 0x00007000ff0877ac */ /* 0x000e220008000c00 */
[----:B------:R-:W-:Y:S01]  /*00a0*/  IMAD.SHL.U32 R2, R0, 0x4, RZ ;  /* 0x0000000400027824 */ /* 0x000fe200078e00ff */
[----:B------:R-:W-:Y:S01]  /*00b0*/  SHF.R.U32.HI R0, RZ, 0x1e, R0 ;  /* 0x0000001eff007819 */ /* 0x000fe20000011600 */
[----:B------:R-:W1:Y:S03]  /*00c0*/  LDCU.64 UR4, c[0x0][0x358] ;  /* 0x00006b00ff0477ac */ /* 0x000e660008000a00 */
[C---:B0-----:R-:W-:Y:S02]  /*00d0*/  IADD3 R4, P0, PT, R2.reuse, UR10, RZ ;  /* 0x0000000a02047c10 */ /* 0x041fe4000ff1e0ff */
[----:B------:R-:W-:Y:S02]  /*00e0*/  IADD3 R2, P1, PT, R2, UR8, RZ ;  /* 0x0000000802027c10 */ /* 0x000fe4000ff3e0ff */
[----:B------:R-:W-:-:S02]  /*00f0*/  IADD3.X R5, PT, PT, R0, UR11, RZ, P0, !PT ;  /* 0x0000000b00057c10 */ /* 0x000fc400087fe4ff */
[----:B------:R-:W-:-:S03]  /*0100*/  IADD3.X R3, PT, PT, R0, UR9, RZ, P1, !PT ;  /* 0x0000000900037c10 */ /* 0x000fc60008ffe4ff */
[----:B-1----:R-:W2:Y:S04]  /*0110*/  LDG.E R4, desc[UR4][R4.64] ;  /* 0x0000000404047981 */ /* 0x002ea8000c1e1900 */
[----:B------:R-:W2:Y:S02]  /*0120*/  LDG.E R7, desc[UR4][R2.64] ;  /* 0x0000000402077981 */ /* 0x000ea4000c1e1900 */
[----:B--2---:R-:W-:-:S05]  /*0130*/  FMUL R7, R4, R7 ;  /* 0x0000000704077220 */ /* 0x004fca0000400000 */
[----:B------:R-:W-:Y:S01]  /*0140*/  STG.E desc[UR4][R2.64], R7 ;  /* 0x0000000702007986 */ /* 0x000fe2000c101904 */
[----:B------:R-:W-:Y:S05]  /*0150*/  EXIT ;  /* 0x000000000000794d */ /* 0x000fea0003800000 */
.L_x_0:
[----:B------:R-:W-:-:S00]  /*0160*/  BRA `(.L_x_0) ;  /* 0xfffffffc00fc7947 */ /* 0x000fc0000383ffff */
[----:B------:R-:W-:-:S00]  /*0170*/  NOP ;  /* 0x0000000000007918 */ /* 0x000fc00000000000 */
        /* <DEDUP_REMOVED lines=8> */
.L_x_2:


//--------------------- .text._Z17dElementwiseScalePdPKdm --------------------------
	.section	.text._Z17dElementwiseScalePdPKdm,"ax",@progbits
	.align	128
.text._Z17dElementwiseScalePdPKdm:
        .type           _Z17dElementwiseScalePdPKdm,@function
        .size           _Z17dElementwiseScalePdPKdm,(.L_x_3 - _Z17dElementwiseScalePdPKdm)
        .other          _Z17dElementwiseScalePdPKdm,@"STO_CUDA_ENTRY STV_DEFAULT"
_Z17dElementwiseScalePdPKdm:
        /* <DEDUP_REMOVED lines=17> */
[----:B-1----:R-:W2:Y:S04]  /*0110*/  LDG.E.64 R2, desc[UR4][R8.64] ;  /* 0x0000000408027981 */ /* 0x002ea8000c1e1b00 */
[----:B------:R-:W2:Y:S02]  /*0120*/  LDG.E.64 R6, desc[UR4][R4.64] ;  /* 0x0000000404067981 */ /* 0x000ea4000c1e1b00 */
[----:B--2---:R-:W-:-:S07]  /*0130*/  DMUL R2, R2, R6 ;  /* 0x0000000602027228 */ /* 0x004fce0000000000 */
[----:B------:R-:W-:Y:S01]  /*0140*/  STG.E.64 desc[UR4][R4.64], R2 ;  /* 0x0000000204007986 */ /* 0x000fe2000c101b04 */
[----:B------:R-:W-:Y:S05]  /*0150*/  EXIT ;  /* 0x000000000000794d */ /* 0x000fea0003800000 */
.L_x_1:
        /* <DEDUP_REMOVED lines=10> */
.L_x_3:


//--------------------- .nv.shared.reserved.0     --------------------------
	.section	.nv.shared.reserved.0,"aw",@nobits
	.weak		__nv_reservedSMEM_offset_0_alias
	.size		__nv_reservedSMEM_offset_0_alias, 0, 64
	.other		__nv_reservedSMEM_offset_0_alias,@"STO_CUDA_RESERVED_SHARED STV_DEFAULT"
__nv_reservedSMEM_offset_0_alias:
	.zero		0
	.zero		64


//--------------------- .nv.constant0._Z17sElementwiseScalePfPKfm --------------------------
	.section	.nv.constant0._Z17sElementwiseScalePfPKfm,"a",@progbits
	.sectionflags	@""
	.align	4
.nv.constant0._Z17sElementwiseScalePfPKfm:
	.zero		920


//--------------------- .nv.constant0._Z17dElementwiseScalePdPKdm --------------------------
	.section	.nv.constant0._Z17dElementwiseScalePdPKdm,"a",@progbits
	.sectionflags	@""
	.align	4
.nv.constant0._Z17dElementwiseScalePdPKdm:
	.zero		920


//--------------------- SYMBOLS --------------------------

	.type		.nv.reservedSmem.offset0,@object
	.size		.nv.reservedSmem.offset0,0x4
